//
// Generated by NVIDIA NVVM Compiler
//
// Compiler Build ID: CL-36424714
// Cuda compilation tools, release 13.0, V13.0.88
// Based on NVVM 20.0.0
//

.version 9.0
.target sm_100
.address_size 64

	// .globl	_Z27CoarsenedSumReductionKernelPfS_
// _ZZ27CoarsenedSumReductionKernelPfS_E7input_s has been demoted
// _ZZ27CoarsenedMaxReductionKernelPfS_E7input_s has been demoted

.visible .entry _Z27CoarsenedSumReductionKernelPfS_(
	.param .u64 .ptr .align 1 _Z27CoarsenedSumReductionKernelPfS__param_0,
	.param .u64 .ptr .align 1 _Z27CoarsenedSumReductionKernelPfS__param_1
)
{
	.reg .pred 	%p<5>;
	.reg .b32 	%r<22>;
	.reg .b32 	%f<21>;
	.reg .b64 	%rd<21>;
	// demoted variable
	.shared .align 4 .b8 _ZZ27CoarsenedSumReductionKernelPfS_E7input_s[1024];
	ld.param.u64 	%rd2, [_Z27CoarsenedSumReductionKernelPfS__param_0];
	ld.param.u64 	%rd1, [_Z27CoarsenedSumReductionKernelPfS__param_1];
	cvta.to.global.u64 	%rd3, %rd2;
	mov.u32 	%r21, %ntid.x;
	mov.u32 	%r6, %ctaid.x;
	mul.lo.s32 	%r7, %r21, %r6;
	shl.b32 	%r8, %r7, 3;
	mov.u32 	%r2, %tid.x;
	add.s32 	%r9, %r8, %r2;
	mul.wide.u32 	%rd4, %r9, 4;
	add.s64 	%rd5, %rd3, %rd4;
	ld.global.f32 	%f1, [%rd5];
	add.s32 	%r10, %r9, 256;
	mul.wide.u32 	%rd6, %r10, 4;
	add.s64 	%rd7, %rd3, %rd6;
	ld.global.f32 	%f2, [%rd7];
	add.f32 	%f3, %f1, %f2;
	add.s32 	%r11, %r9, 512;
	mul.wide.u32 	%rd8, %r11, 4;
	add.s64 	%rd9, %rd3, %rd8;
	ld.global.f32 	%f4, [%rd9];
	add.f32 	%f5, %f3, %f4;
	add.s32 	%r12, %r9, 768;
	mul.wide.u32 	%rd10, %r12, 4;
	add.s64 	%rd11, %rd3, %rd10;
	ld.global.f32 	%f6, [%rd11];
	add.f32 	%f7, %f5, %f6;
	add.s32 	%r13, %r9, 1024;
	mul.wide.u32 	%rd12, %r13, 4;
	add.s64 	%rd13, %rd3, %rd12;
	ld.global.f32 	%f8, [%rd13];
	add.f32 	%f9, %f7, %f8;
	add.s32 	%r14, %r9, 1280;
	mul.wide.u32 	%rd14, %r14, 4;
	add.s64 	%rd15, %rd3, %rd14;
	ld.global.f32 	%f10, [%rd15];
	add.f32 	%f11, %f9, %f10;
	add.s32 	%r15, %r9, 1536;
	mul.wide.u32 	%rd16, %r15, 4;
	add.s64 	%rd17, %rd3, %rd16;
	ld.global.f32 	%f12, [%rd17];
	add.f32 	%f13, %f11, %f12;
	add.s32 	%r16, %r9, 1792;
	mul.wide.u32 	%rd18, %r16, 4;
	add.s64 	%rd19, %rd3, %rd18;
	ld.global.f32 	%f14, [%rd19];
	add.f32 	%f15, %f13, %f14;
	shl.b32 	%r17, %r2, 2;
	mov.u32 	%r18, _ZZ27CoarsenedSumReductionKernelPfS_E7input_s;
	add.s32 	%r3, %r18, %r17;
	st.shared.f32 	[%r3], %f15;
	setp.lt.u32 	%p1, %r21, 2;
	@%p1 bra 	$L__BB0_4;
$L__BB0_1:
	shr.u32 	%r5, %r21, 1;
	bar.sync 	0;
	setp.ge.u32 	%p2, %r2, %r5;
	@%p2 bra 	$L__BB0_3;
	shl.b32 	%r19, %r5, 2;
	add.s32 	%r20, %r3, %r19;
	ld.shared.f32 	%f16, [%r20];
	ld.shared.f32 	%f17, [%r3];
	add.f32 	%f18, %f16, %f17;
	st.shared.f32 	[%r3], %f18;
$L__BB0_3:
	setp.gt.u32 	%p3, %r21, 3;
	mov.u32 	%r21, %r5;
	@%p3 bra 	$L__BB0_1;
$L__BB0_4:
	setp.ne.s32 	%p4, %r2, 0;
	@%p4 bra 	$L__BB0_6;
	ld.shared.f32 	%f19, [_ZZ27CoarsenedSumReductionKernelPfS_E7input_s];
	cvta.to.global.u64 	%rd20, %rd1;
	atom.global.add.f32 	%f20, [%rd20], %f19;
$L__BB0_6:
	ret;

}
	// .globl	_Z27CoarsenedMaxReductionKernelPfS_
.visible .entry _Z27CoarsenedMaxReductionKernelPfS_(
	.param .u64 .ptr .align 1 _Z27CoarsenedMaxReductionKernelPfS__param_0,
	.param .u64 .ptr .align 1 _Z27CoarsenedMaxReductionKernelPfS__param_1
)
{
	.reg .pred 	%p<5>;
	.reg .b32 	%r<22>;
	.reg .b32 	%f<20>;
	.reg .b64 	%rd<21>;
	// demoted variable
	.shared .align 4 .b8 _ZZ27CoarsenedMaxReductionKernelPfS_E7input_s[1024];
	ld.param.u64 	%rd2, [_Z27CoarsenedMaxReductionKernelPfS__param_0];
	ld.param.u64 	%rd1, [_Z27CoarsenedMaxReductionKernelPfS__param_1];
	cvta.to.global.u64 	%rd3, %rd2;
	mov.u32 	%r21, %ntid.x;
	mov.u32 	%r6, %ctaid.x;
	mul.lo.s32 	%r7, %r21, %r6;
	shl.b32 	%r8, %r7, 3;
	mov.u32 	%r2, %tid.x;
	add.s32 	%r9, %r8, %r2;
	mul.wide.u32 	%rd4, %r9, 4;
	add.s64 	%rd5, %rd3, %rd4;
	ld.global.f32 	%f1, [%rd5];
	add.s32 	%r10, %r9, 256;
	mul.wide.u32 	%rd6, %r10, 4;
	add.s64 	%rd7, %rd3, %rd6;
	ld.global.f32 	%f2, [%rd7];
	max.f32 	%f3, %f1, %f2;
	add.s32 	%r11, %r9, 512;
	mul.wide.u32 	%rd8, %r11, 4;
	add.s64 	%rd9, %rd3, %rd8;
	ld.global.f32 	%f4, [%rd9];
	max.f32 	%f5, %f3, %f4;
	add.s32 	%r12, %r9, 768;
	mul.wide.u32 	%rd10, %r12, 4;
	add.s64 	%rd11, %rd3, %rd10;
	ld.global.f32 	%f6, [%rd11];
	max.f32 	%f7, %f5, %f6;
	add.s32 	%r13, %r9, 1024;
	mul.wide.u32 	%rd12, %r13, 4;
	add.s64 	%rd13, %rd3, %rd12;
	ld.global.f32 	%f8, [%rd13];
	max.f32 	%f9, %f7, %f8;
	add.s32 	%r14, %r9, 1280;
	mul.wide.u32 	%rd14, %r14, 4;
	add.s64 	%rd15, %rd3, %rd14;
	ld.global.f32 	%f10, [%rd15];
	max.f32 	%f11, %f9, %f10;
	add.s32 	%r15, %r9, 1536;
	mul.wide.u32 	%rd16, %r15, 4;
	add.s64 	%rd17, %rd3, %rd16;
	ld.global.f32 	%f12, [%rd17];
	max.f32 	%f13, %f11, %f12;
	add.s32 	%r16, %r9, 1792;
	mul.wide.u32 	%rd18, %r16, 4;
	add.s64 	%rd19, %rd3, %rd18;
	ld.global.f32 	%f14, [%rd19];
	max.f32 	%f15, %f13, %f14;
	shl.b32 	%r17, %r2, 2;
	mov.u32 	%r18, _ZZ27CoarsenedMaxReductionKernelPfS_E7input_s;
	add.s32 	%r3, %r18, %r17;
	st.shared.f32 	[%r3], %f15;
	setp.lt.u32 	%p1, %r21, 2;
	@%p1 bra 	$L__BB1_4;
$L__BB1_1:
	shr.u32 	%r5, %r21, 1;
	bar.sync 	0;
	setp.ge.u32 	%p2, %r2, %r5;
	@%p2 bra 	$L__BB1_3;
	ld.shared.f32 	%f16, [%r3];
	shl.b32 	%r19, %r5, 2;
	add.s32 	%r20, %r3, %r19;
	ld.shared.f32 	%f17, [%r20];
	max.f32 	%f18, %f16, %f17;
	st.shared.f32 	[%r3], %f18;
$L__BB1_3:
	setp.gt.u32 	%p3, %r21, 3;
	mov.u32 	%r21, %r5;
	@%p3 bra 	$L__BB1_1;
$L__BB1_4:
	setp.ne.s32 	%p4, %r2, 0;
	@%p4 bra 	$L__BB1_6;
	ld.shared.f32 	%f19, [_ZZ27CoarsenedMaxReductionKernelPfS_E7input_s];
	cvta.to.global.u64 	%rd20, %rd1;
	st.global.f32 	[%rd20], %f19;
$L__BB1_6:
	ret;

}


// ===== COMPILED SASS (sm_100) =====

	.target	sm_100

	.elftype	@"ET_EXEC"


//--------------------- .note.nv.tkinfo           --------------------------
	.section	.note.nv.tkinfo,"",@"SHT_NOTE"
	.sectionflags	@"SHF_NOTE_NV_TKINFO"
	.tkinfo
        /*0018*/ 	.word	0x00000002
        /*0030*/ 	.string	""
        /*0030*/ 	.string	"ptxas"
        /*0030*/ 	.string	"Cuda compilation tools, release 13.0, V13.0.88"
        /*0030*/ 	.string	"Build cuda_13.0.r13.0/compiler.36424714_0"
        /*0030*/ 	.string	"-arch sm_100 -m 64 "



//--------------------- .note.nv.cuinfo           --------------------------
	.section	.note.nv.cuinfo,"",@"SHT_NOTE"
	.sectionflags	@"SHF_NOTE_NV_CUINFO"
        /*0018*/ 	.short	0x0002
        /*001a*/ 	.short	0x0064
        /*001c*/ 	.short	0x0082
	.zero		2


//--------------------- .nv.info                  --------------------------
	.section	.nv.info,"",@"SHT_CUDA_INFO"
	.align	4


	//----- nvinfo : EIATTR_REGCOUNT
	.align		4
        /*0000*/ 	.byte	0x04, 0x2f
        /*0002*/ 	.short	(.L_1 - .L_0)
	.align		4
.L_0:
        /*0004*/ 	.word	index@(_Z27CoarsenedSumReductionKernelPfS_)
        /*0008*/ 	.word	0x00000018


	//----- nvinfo : EIATTR_FRAME_SIZE
	.align		4
.L_1:
        /*000c*/ 	.byte	0x04, 0x11
        /*000e*/ 	.short	(.L_3 - .L_2)
	.align		4
.L_2:
        /*0010*/ 	.word	index@(_Z27CoarsenedSumReductionKernelPfS_)
        /*0014*/ 	.word	0x00000000


	//----- nvinfo : EIATTR_REGCOUNT
	.align		4
.L_3:
        /*0018*/ 	.byte	0x04, 0x2f
        /*001a*/ 	.short	(.L_5 - .L_4)
	.align		4
.L_4:
        /*001c*/ 	.word	index@(_Z27CoarsenedMaxReductionKernelPfS_)
        /*0020*/ 	.word	0x00000018


	//----- nvinfo : EIATTR_FRAME_SIZE
	.align		4
.L_5:
        /*0024*/ 	.byte	0x04, 0x11
        /*0026*/ 	.short	(.L_7 - .L_6)
	.align		4
.L_6:
        /*0028*/ 	.word	index@(_Z27CoarsenedMaxReductionKernelPfS_)
        /*002c*/ 	.word	0x00000000


	//----- nvinfo : EIATTR_MIN_STACK_SIZE
	.align		4
.L_7:
        /*0030*/ 	.byte	0x04, 0x12
        /*0032*/ 	.short	(.L_9 - .L_8)
	.align		4
.L_8:
        /*0034*/ 	.word	index@(_Z27CoarsenedMaxReductionKernelPfS_)
        /*0038*/ 	.word	0x00000000


	//----- nvinfo : EIATTR_MIN_STACK_SIZE
	.align		4
.L_9:
        /*003c*/ 	.byte	0x04, 0x12
        /*003e*/ 	.short	(.L_11 - .L_10)
	.align		4
.L_10:
        /*0040*/ 	.word	index@(_Z27CoarsenedSumReductionKernelPfS_)
        /*0044*/ 	.word	0x00000000
.L_11:


//--------------------- .nv.compat                --------------------------
	.section	.nv.compat,"",@"SHT_CUDA_COMPAT_INFO"
	.align	4
        /*0000*/ 	.byte	0x02, 0x09, 0x00, 0x00, 0x02, 0x02, 0x01, 0x00, 0x02, 0x05, 0x05, 0x00, 0x03, 0x07, 0x01, 0x01
        /*0010*/ 	.byte	0x02, 0x03, 0x00, 0x00, 0x02, 0x06, 0x01, 0x00, 0x04, 0x0b, 0x08, 0x00, 0x09, 0x00, 0x00, 0x00
        /*0020*/ 	.byte	0x00, 0x00, 0x00, 0x00


//--------------------- .nv.info._Z27CoarsenedMaxReductionKernelPfS_ --------------------------
	.section	.nv.info._Z27CoarsenedMaxReductionKernelPfS_,"",@"SHT_CUDA_INFO"
	.sectionflags	@""
	.align	4


	//----- nvinfo : EIATTR_CUDA_API_VERSION
	.align		4
        /*0000*/ 	.byte	0x04, 0x37
        /*0002*/ 	.short	(.L_13 - .L_12)
.L_12:
        /*0004*/ 	.word	0x00000082


	//----- nvinfo : EIATTR_KPARAM_INFO
	.align		4
.L_13:
        /*0008*/ 	.byte	0x04, 0x17
        /*000a*/ 	.short	(.L_15 - .L_14)
.L_14:
        /*000c*/ 	.word	0x00000000
        /*0010*/ 	.short	0x0001
        /*0012*/ 	.short	0x0008
        /*0014*/ 	.byte	0x00, 0xf5, 0x21, 0x00


	//----- nvinfo : EIATTR_KPARAM_INFO
	.align		4
.L_15:
        /*0018*/ 	.byte	0x04, 0x17
        /*001a*/ 	.short	(.L_17 - .L_16)
.L_16:
        /*001c*/ 	.word	0x00000000
        /*0020*/ 	.short	0x0000
        /*0022*/ 	.short	0x0000
        /*0024*/ 	.byte	0x00, 0xf5, 0x21, 0x00


	//----- nvinfo : EIATTR_SPARSE_MMA_MASK
	.align		4
.L_17:
        /*0028*/ 	.byte	0x03, 0x50
        /*002a*/ 	.short	0x0000


	//----- nvinfo : EIATTR_MAXREG_COUNT
	.align		4
        /*002c*/ 	.byte	0x03, 0x1b
        /*002e*/ 	.short	0x00ff


	//----- nvinfo : EIATTR_NUM_BARRIERS
	.align		4
        /*0030*/ 	.byte	0x02, 0x4c
        /*0032*/ 	.byte	0x01
	.zero		1


	//----- nvinfo : EIATTR_MERCURY_ISA_VERSION
	.align		4
        /*0034*/ 	.byte	0x03, 0x5f
        /*0036*/ 	.short	0x0101


	//----- nvinfo : EIATTR_VRC_CTA_INIT_COUNT
	.align		4
        /*0038*/ 	.byte	0x02, 0x4a
	.zero		1
	.zero		1


	//----- nvinfo : EIATTR_EXIT_INSTR_OFFSETS
	.align		4
        /*003c*/ 	.byte	0x04, 0x1c
        /*003e*/ 	.short	(.L_19 - .L_18)


	//   ....[0]....
.L_18:
        /*0040*/ 	.word	0x00000370


	//   ....[1]....
        /*0044*/ 	.word	0x000003e0


	//----- nvinfo : EIATTR_CBANK_PARAM_SIZE
	.align		4
.L_19:
        /*0048*/ 	.byte	0x03, 0x19
        /*004a*/ 	.short	0x0010


	//----- nvinfo : EIATTR_PARAM_CBANK
	.align		4
        /*004c*/ 	.byte	0x04, 0x0a
        /*004e*/ 	.short	(.L_21 - .L_20)
	.align		4
.L_20:
        /*0050*/ 	.word	index@(.nv.constant0._Z27CoarsenedMaxReductionKernelPfS_)
        /*0054*/ 	.short	0x0380
        /*0056*/ 	.short	0x0010


	//----- nvinfo : EIATTR_SW_WAR
	.align		4
.L_21:
        /*0058*/ 	.byte	0x04, 0x36
        /*005a*/ 	.short	(.L_23 - .L_22)
.L_22:
        /*005c*/ 	.word	0x00000008
.L_23:


//--------------------- .nv.info._Z27CoarsenedSumReductionKernelPfS_ --------------------------
	.section	.nv.info._Z27CoarsenedSumReductionKernelPfS_,"",@"SHT_CUDA_INFO"
	.sectionflags	@""
	.align	4


	//----- nvinfo : EIATTR_CUDA_API_VERSION
	.align		4
        /*0000*/ 	.byte	0x04, 0x37
        /*0002*/ 	.short	(.L_25 - .L_24)
.L_24:
        /*0004*/ 	.word	0x00000082


	//----- nvinfo : EIATTR_KPARAM_INFO
	.align		4
.L_25:
        /*0008*/ 	.byte	0x04, 0x17
        /*000a*/ 	.short	(.L_27 - .L_26)
.L_26:
        /*000c*/ 	.word	0x00000000
        /*0010*/ 	.short	0x0001
        /*0012*/ 	.short	0x0008
        /*0014*/ 	.byte	0x00, 0xf5, 0x21, 0x00


	//----- nvinfo : EIATTR_KPARAM_INFO
	.align		4
.L_27:
        /*0018*/ 	.byte	0x04, 0x17
        /*001a*/ 	.short	(.L_29 - .L_28)
.L_28:
        /*001c*/ 	.word	0x00000000
        /*0020*/ 	.short	0x0000
        /*0022*/ 	.short	0x0000
        /*0024*/ 	.byte	0x00, 0xf5, 0x21, 0x00


	//----- nvinfo : EIATTR_SPARSE_MMA_MASK
	.align		4
.L_29:
        /*0028*/ 	.byte	0x03, 0x50
        /*002a*/ 	.short	0x0000


	//----- nvinfo : EIATTR_MAXREG_COUNT
	.align		4
        /*002c*/ 	.byte	0x03, 0x1b
        /*002e*/ 	.short	0x00ff


	//----- nvinfo : EIATTR_NUM_BARRIERS
	.align		4
        /*0030*/ 	.byte	0x02, 0x4c
        /*0032*/ 	.byte	0x01
	.zero		1


	//----- nvinfo : EIATTR_MERCURY_ISA_VERSION
	.align		4
        /*0034*/ 	.byte	0x03, 0x5f
        /*0036*/ 	.short	0x0101


	//----- nvinfo : EIATTR_VRC_CTA_INIT_COUNT
	.align		4
        /*0038*/ 	.byte	0x02, 0x4a
	.zero		1
	.zero		1


	//----- nvinfo : EIATTR_EXIT_INSTR_OFFSETS
	.align		4
        /*003c*/ 	.byte	0x04, 0x1c
        /*003e*/ 	.short	(.L_31 - .L_30)


	//   ....[0]....
.L_30:
        /*0040*/ 	.word	0x000003a0


	//   ....[1]....
        /*0044*/ 	.word	0x00000410


	//----- nvinfo : EIATTR_CBANK_PARAM_SIZE
	.align		4
.L_31:
        /*0048*/ 	.byte	0x03, 0x19
        /*004a*/ 	.short	0x0010


	//----- nvinfo : EIATTR_PARAM_CBANK
	.align		4
        /*004c*/ 	.byte	0x04, 0x0a
        /*004e*/ 	.short	(.L_33 - .L_32)
	.align		4
.L_32:
        /*0050*/ 	.word	index@(.nv.constant0._Z27CoarsenedSumReductionKernelPfS_)
        /*0054*/ 	.short	0x0380
        /*0056*/ 	.short	0x0010


	//----- nvinfo : EIATTR_SW_WAR
	.align		4
.L_33:
        /*0058*/ 	.byte	0x04, 0x36
        /*005a*/ 	.short	(.L_35 - .L_34)
.L_34:
        /*005c*/ 	.word	0x00000008
.L_35:


//--------------------- .nv.callgraph             --------------------------
	.section	.nv.callgraph,"",@"SHT_CUDA_CALLGRAPH"
	.align	4
	.sectionentsize	8
	.align		4
        /*0000*/ 	.word	0x00000000
	.align		4
        /*0004*/ 	.word	0xffffffff
	.align		4
        /*0008*/ 	.word	0x00000000
	.align		4
        /*000c*/ 	.word	0xfffffffe
	.align		4
        /*0010*/ 	.word	0x00000000
	.align		4
        /*0014*/ 	.word	0xfffffffd
	.align		4
        /*0018*/ 	.word	0x00000000
	.align		4
        /*001c*/ 	.word	0xfffffffc


//--------------------- .text._Z27CoarsenedMaxReductionKernelPfS_ --------------------------
	.section	.text._Z27CoarsenedMaxReductionKernelPfS_,"ax",@progbits
	.align	128
        .global         _Z27CoarsenedMaxReductionKernelPfS_
        .type           _Z27CoarsenedMaxReductionKernelPfS_,@function
        .size           _Z27CoarsenedMaxReductionKernelPfS_,(.L_x_6 - _Z27CoarsenedMaxReductionKernelPfS_)
        .other          _Z27CoarsenedMaxReductionKernelPfS_,@"STO_CUDA_ENTRY STV_DEFAULT"
_Z27CoarsenedMaxReductionKernelPfS_:
.text._Z27CoarsenedMaxReductionKernelPfS_:
[----:B------:R-:W-:Y:S01]  /*0000*/  LDC R1, c[0x0][0x37c] ;  /* 0x0000df00ff017b82 */ /* 0x000fe20000000800 */
[----:B------:R-:W0:Y:S01]  /*0010*/  S2R R5, SR_CTAID.X ;  /* 0x0000000000057919 */ /* 0x000e220000002500 */
[----:B------:R-:W0:Y:S06]  /*0020*/  LDCU UR8, c[0x0][0x360] ;  /* 0x00006c00ff0877ac */ /* 0x000e2c0008000800 */
[----:B------:R-:W1:Y:S01]  /*0030*/  LDC.64 R2, c[0x0][0x380] ;  /* 0x0000e000ff027b82 */ /* 0x000e620000000a00 */
[----:B------:R-:W2:Y:S01]  /*0040*/  S2R R0, SR_TID.X ;  /* 0x0000000000007919 */ /* 0x000ea20000002100 */
[----:B------:R-:W3:Y:S01]  /*0050*/  LDCU.64 UR6, c[0x0][0x358] ;  /* 0x00006b00ff0677ac */ /* 0x000ee20008000a00 */
[----:B0-----:R-:W-:-:S04]  /*0060*/  IMAD R5, R5, UR8, RZ ;  /* 0x0000000805057c24 */ /* 0x001fc8000f8e02ff */
[----:B--2---:R-:W-:-:S04]  /*0070*/  IMAD R15, R5, 0x8, R0 ;  /* 0x00000008050f7824 */ /* 0x004fc800078e0200 */
[C---:B------:R-:W-:Y:S01]  /*0080*/  VIADD R9, R15.reuse, 0x200 ;  /* 0x000002000f097836 */ /* 0x040fe20000000000 */
[C---:B------:R-:W-:Y:S01]  /*0090*/  IADD3 R7, PT, PT, R15.reuse, 0x100, RZ ;  /* 0x000001000f077810 */ /* 0x040fe20007ffe0ff */
[C---:B-1----:R-:W-:Y:S01]  /*00a0*/  IMAD.WIDE.U32 R4, R15.reuse, 0x4, R2 ;  /* 0x000000040f047825 */ /* 0x042fe200078e0002 */
[----:B------:R-:W-:-:S03]  /*00b0*/  IADD3 R11, PT, PT, R15, 0x300, RZ ;  /* 0x000003000f0b7810 */ /* 0x000fc60007ffe0ff */
[--C-:B------:R-:W-:Y:S01]  /*00c0*/  IMAD.WIDE.U32 R6, R7, 0x4, R2.reuse ;  /* 0x0000000407067825 */ /* 0x100fe200078e0002 */
[----:B------:R-:W-:Y:S01]  /*00d0*/  IADD3 R17, PT, PT, R15, 0x500, RZ ;  /* 0x000005000f117810 */ /* 0x000fe20007ffe0ff */
[----:B---3--:R0:W2:Y:S02]  /*00e0*/  LDG.E R4, desc[UR6][R4.64] ;  /* 0x0000000604047981 */ /* 0x0080a4000c1e1900 */
[--C-:B------:R-:W-:Y:S01]  /*00f0*/  IMAD.WIDE.U32 R8, R9, 0x4, R2.reuse ;  /* 0x0000000409087825 */ /* 0x100fe200078e0002 */
[C---:B------:R-:W-:Y:S01]  /*0100*/  IADD3 R21, PT, PT, R15.reuse, 0x700, RZ ;  /* 0x000007000f157810 */ /* 0x040fe20007ffe0ff */
[----:B------:R-:W2:Y:S02]  /*0110*/  LDG.E R7, desc[UR6][R6.64] ;  /* 0x0000000606077981 */ /* 0x000ea4000c1e1900 */
[----:B------:R-:W-:Y:S02]  /*0120*/  VIADD R13, R15, 0x400 ;  /* 0x000004000f0d7836 */ /* 0x000fe40000000000 */
[----:B------:R-:W-:Y:S01]  /*0130*/  IMAD.WIDE.U32 R10, R11, 0x4, R2 ;  /* 0x000000040b0a7825 */ /* 0x000fe200078e0002 */
[----:B------:R-:W2:Y:S03]  /*0140*/  LDG.E R8, desc[UR6][R8.64] ;  /* 0x0000000608087981 */ /* 0x000ea6000c1e1900 */
[----:B------:R-:W-:-:S02]  /*0150*/  VIADD R19, R15, 0x600 ;  /* 0x000006000f137836 */ /* 0x000fc40000000000 */
[--C-:B------:R-:W-:Y:S01]  /*0160*/  IMAD.WIDE.U32 R12, R13, 0x4, R2.reuse ;  /* 0x000000040d0c7825 */ /* 0x100fe200078e0002 */
[----:B------:R-:W3:Y:S03]  /*0170*/  LDG.E R11, desc[UR6][R10.64] ;  /* 0x000000060a0b7981 */ /* 0x000ee6000c1e1900 */
[--C-:B------:R-:W-:Y:S02]  /*0180*/  IMAD.WIDE.U32 R14, R17, 0x4, R2.reuse ;  /* 0x00000004110e7825 */ /* 0x100fe400078e0002 */
[----:B------:R-:W3:Y:S02]  /*0190*/  LDG.E R12, desc[UR6][R12.64] ;  /* 0x000000060c0c7981 */ /* 0x000ee4000c1e1900 */
[--C-:B------:R-:W-:Y:S02]  /*01a0*/  IMAD.WIDE.U32 R16, R19, 0x4, R2.reuse ;  /* 0x0000000413107825 */ /* 0x100fe400078e0002 */
[----:B------:R-:W4:Y:S02]  /*01b0*/  LDG.E R15, desc[UR6][R14.64] ;  /* 0x000000060e0f7981 */ /* 0x000f24000c1e1900 */
[----:B------:R-:W-:-:S02]  /*01c0*/  IMAD.WIDE.U32 R2, R21, 0x4, R2 ;  /* 0x0000000415027825 */ /* 0x000fc400078e0002 */
[----:B------:R-:W4:Y:S04]  /*01d0*/  LDG.E R16, desc[UR6][R16.64] ;  /* 0x0000000610107981 */ /* 0x000f28000c1e1900 */
[----:B------:R-:W5:Y:S01]  /*01e0*/  LDG.E R3, desc[UR6][R2.64] ;  /* 0x0000000602037981 */ /* 0x000f62000c1e1900 */
[----:B------:R-:W1:Y:S01]  /*01f0*/  S2UR UR5, SR_CgaCtaId ;  /* 0x00000000000579c3 */ /* 0x000e620000008800 */
[----:B------:R-:W-:Y:S01]  /*0200*/  UMOV UR4, 0x400 ;  /* 0x0000040000047882 */ /* 0x000fe20000000000 */
[----:B------:R-:W-:Y:S02]  /*0210*/  UISETP.GE.U32.AND UP0, UPT, UR8, 0x2, UPT ;  /* 0x000000020800788c */ /* 0x000fe4000bf06070 */
[----:B-1----:R-:W-:-:S06]  /*0220*/  ULEA UR4, UR5, UR4, 0x18 ;  /* 0x0000000405047291 */ /* 0x002fcc000f8ec0ff */
[C---:B0-----:R-:W-:Y:S02]  /*0230*/  LEA R5, R0.reuse, UR4, 0x2 ;  /* 0x0000000400057c11 */ /* 0x041fe4000f8e10ff */
[----:B------:R-:W-:Y:S02]  /*0240*/  ISETP.NE.AND P0, PT, R0, RZ, PT ;  /* 0x000000ff0000720c */ /* 0x000fe40003f05270 */
[----:B--2---:R-:W-:-:S04]  /*0250*/  FMNMX3 R4, R4, R7, R8, !PT ;  /* 0x0000000704047276 */ /* 0x004fc80007800008 */
[----:B---3--:R-:W-:-:S04]  /*0260*/  FMNMX3 R4, R4, R11, R12, !PT ;  /* 0x0000000b04047276 */ /* 0x008fc8000780000c */
[----:B----4-:R-:W-:-:S04]  /*0270*/  FMNMX3 R4, R4, R15, R16, !PT ;  /* 0x0000000f04047276 */ /* 0x010fc80007800010 */
[----:B-----5:R-:W-:-:S05]  /*0280*/  FMNMX R4, R4, R3, !PT ;  /* 0x0000000304047209 */ /* 0x020fca0007800000 */
[----:B------:R0:W-:Y:S01]  /*0290*/  STS [R5], R4 ;  /* 0x0000000405007388 */ /* 0x0001e20000000800 */
[----:B------:R-:W-:Y:S05]  /*02a0*/  BRA.U !UP0, `(.L_x_0) ;  /* 0x0000000108307547 */ /* 0x000fea000b800000 */
[----:B------:R-:W-:-:S07]  /*02b0*/  IMAD.U32 R2, RZ, RZ, UR8 ;  /* 0x00000008ff027e24 */ /* 0x000fce000f8e00ff */
.L_x_1:
[----:B------:R-:W-:Y:S01]  /*02c0*/  BAR.SYNC.DEFER_BLOCKING 0x0 ;  /* 0x0000000000007b1d */ /* 0x000fe20000010000 */
[----:B------:R-:W-:-:S04]  /*02d0*/  SHF.R.U32.HI R7, RZ, 0x1, R2 ;  /* 0x00000001ff077819 */ /* 0x000fc80000011602 */
[----:B------:R-:W-:-:S13]  /*02e0*/  ISETP.GE.U32.AND P1, PT, R0, R7, PT ;  /* 0x000000070000720c */ /* 0x000fda0003f26070 */
[----:B0-----:R-:W-:Y:S01]  /*02f0*/  @!P1 LEA R4, R7, R5, 0x2 ;  /* 0x0000000507049211 */ /* 0x001fe200078e10ff */
[----:B------:R-:W-:Y:S05]  /*0300*/  @!P1 LDS R3, [R5] ;  /* 0x0000000005039984 */ /* 0x000fea0000000800 */
[----:B------:R-:W0:Y:S02]  /*0310*/  @!P1 LDS R4, [R4] ;  /* 0x0000000004049984 */ /* 0x000e240000000800 */
[----:B0-----:R-:W-:-:S05]  /*0320*/  @!P1 FMNMX R6, R3, R4, !PT ;  /* 0x0000000403069209 */ /* 0x001fca0007800000 */
[----:B------:R1:W-:Y:S01]  /*0330*/  @!P1 STS [R5], R6 ;  /* 0x0000000605009388 */ /* 0x0003e20000000800 */
[----:B------:R-:W-:Y:S01]  /*0340*/  ISETP.GT.U32.AND P1, PT, R2, 0x3, PT ;  /* 0x000000030200780c */ /* 0x000fe20003f24070 */
[----:B------:R-:W-:-:S12]  /*0350*/  IMAD.MOV.U32 R2, RZ, RZ, R7 ;  /* 0x000000ffff027224 */ /* 0x000fd800078e0007 */
[----:B-1----:R-:W-:Y:S05]  /*0360*/  @P1 BRA `(.L_x_1) ;  /* 0xfffffffc00d41947 */ /* 0x002fea000383ffff */
.L_x_0:
[----:B------:R-:W-:Y:S05]  /*0370*/  @P0 EXIT ;  /* 0x000000000000094d */ /* 0x000fea0003800000 */
[----:B------:R-:W1:Y:S01]  /*0380*/  S2UR UR5, SR_CgaCtaId ;  /* 0x00000000000579c3 */ /* 0x000e620000008800 */
[----:B------:R-:W-:-:S07]  /*0390*/  UMOV UR4, 0x400 ;  /* 0x0000040000047882 */ /* 0x000fce0000000000 */
[----:B------:R-:W2:Y:S01]  /*03a0*/  LDC.64 R2, c[0x0][0x388] ;  /* 0x0000e200ff027b82 */ /* 0x000ea20000000a00 */
[----:B-1----:R-:W-:-:S09]  /*03b0*/  ULEA UR4, UR5, UR4, 0x18 ;  /* 0x0000000405047291 */ /* 0x002fd2000f8ec0ff */
[----:B0-----:R-:W2:Y:S04]  /*03c0*/  LDS R5, [UR4] ;  /* 0x00000004ff057984 */ /* 0x001ea80008000800 */
[----:B--2---:R-:W-:Y:S01]  /*03d0*/  STG.E desc[UR6][R2.64], R5 ;  /* 0x0000000502007986 */ /* 0x004fe2000c101906 */
[----:B------:R-:W-:Y:S05]  /*03e0*/  EXIT ;  /* 0x000000000000794d */ /* 0x000fea0003800000 */
.L_x_2:
[----:B------:R-:W-:-:S00]  /*03f0*/  BRA `(.L_x_2) ;  /* 0xfffffffc00fc7947 */ /* 0x000fc0000383ffff */
[----:B------:R-:W-:-:S00]  /*0400*/  NOP ;  /* 0x0000000000007918 */ /* 0x000fc00000000000 */
[----:B------:R-:W-:-:S00]  /*0410*/  NOP ;  /* 0x0000000000007918 */ /* 0x000fc00000000000 */
[----:B------:R-:W-:-:S00]  /*0420*/  NOP ;  /* 0x0000000000007918 */ /* 0x000fc00000000000 */
[----:B------:R-:W-:-:S00]  /*0430*/  NOP ;  /* 0x0000000000007918 */ /* 0x000fc00000000000 */
[----:B------:R-:W-:-:S00]  /*0440*/  NOP ;  /* 0x0000000000007918 */ /* 0x000fc00000000000 */
[----:B------:R-:W-:-:S00]  /*0450*/  NOP ;  /* 0x0000000000007918 */ /* 0x000fc00000000000 */
[----:B------:R-:W-:-:S00]  /*0460*/  NOP ;  /* 0x0000000000007918 */ /* 0x000fc00000000000 */
[----:B------:R-:W-:-:S00]  /*0470*/  NOP ;  /* 0x0000000000007918 */ /* 0x000fc00000000000 */
.L_x_6:


//--------------------- .text._Z27CoarsenedSumReductionKernelPfS_ --------------------------
	.section	.text._Z27CoarsenedSumReductionKernelPfS_,"ax",@progbits
	.align	128
        .global         _Z27CoarsenedSumReductionKernelPfS_
        .type           _Z27CoarsenedSumReductionKernelPfS_,@function
        .size           _Z27CoarsenedSumReductionKernelPfS_,(.L_x_7 - _Z27CoarsenedSumReductionKernelPfS_)
        .other          _Z27CoarsenedSumReductionKernelPfS_,@"STO_CUDA_ENTRY STV_DEFAULT"
_Z27CoarsenedSumReductionKernelPfS_:
.text._Z27CoarsenedSumReductionKernelPfS_:
[----:B------:R-:W-:Y:S01]  /*0000*/  LDC R1, c[0x0][0x37c] ;  /* 0x0000df00ff017b82 */ /* 0x000fe20000000800 */
[----:B------:R-:W0:Y:S01]  /*0010*/  S2R R5, SR_CTAID.X ;  /* 0x0000000000057919 */ /* 0x000e220000002500 */
[----:B------:R-:W0:Y:S06]  /*0020*/  LDCU UR8, c[0x0][0x360] ;  /* 0x00006c00ff0877ac */ /* 0x000e2c0008000800 */
[----:B------:R-:W1:Y:S01]  /*0030*/  LDC.64 R2, c[0x0][0x380] ;  /* 0x0000e000ff027b82 */ /* 0x000e620000000a00 */
[----:B------:R-:W2:Y:S01]  /*0040*/  S2R R0, SR_TID.X ;  /* 0x0000000000007919 */ /* 0x000ea20000002100 */
[----:B------:R-:W3:Y:S01]  /*0050*/  LDCU.64 UR6, c[0x0][0x358] ;  /* 0x00006b00ff0677ac */ /* 0x000ee20008000a00 */
[----:B0-----:R-:W-:-:S05]  /*0060*/  IMAD R5, R5, UR8, RZ ;  /* 0x0000000805057c24 */ /* 0x001fca000f8e02ff */
[----:B--2---:R-:W-:-:S04]  /*0070*/  LEA R17, R5, R0, 0x3 ;  /* 0x0000000005117211 */ /* 0x004fc800078e18ff */
[C---:B------:R-:W-:Y:S01]  /*0080*/  IADD3 R7, PT, PT, R17.reuse, 0x100, RZ ;  /* 0x0000010011077810 */ /* 0x040fe20007ffe0ff */
[C---:B-1----:R-:W-:Y:S01]  /*0090*/  IMAD.WIDE.U32 R4, R17.reuse, 0x4, R2 ;  /* 0x0000000411047825 */ /* 0x042fe200078e0002 */
[----:B------:R-:W-:-:S03]  /*00a0*/  IADD3 R9, PT, PT, R17, 0x200, RZ ;  /* 0x0000020011097810 */ /* 0x000fc60007ffe0ff */
[--C-:B------:R-:W-:Y:S01]  /*00b0*/  IMAD.WIDE.U32 R6, R7, 0x4, R2.reuse ;  /* 0x0000000407067825 */ /* 0x100fe200078e0002 */
[----:B------:R-:W-:Y:S01]  /*00c0*/  IADD3 R11, PT, PT, R17, 0x300, RZ ;  /* 0x00000300110b7810 */ /* 0x000fe20007ffe0ff */
[----:B---3--:R-:W2:Y:S02]  /*00d0*/  LDG.E R4, desc[UR6][R4.64] ;  /* 0x0000000604047981 */ /* 0x008ea4000c1e1900 */
[--C-:B------:R-:W-:Y:S01]  /*00e0*/  IMAD.WIDE.U32 R8, R9, 0x4, R2.reuse ;  /* 0x0000000409087825 */ /* 0x100fe200078e0002 */
[----:B------:R-:W-:Y:S01]  /*00f0*/  IADD3 R13, PT, PT, R17, 0x400, RZ ;  /* 0x00000400110d7810 */ /* 0x000fe20007ffe0ff */
[----:B------:R0:W2:Y:S02]  /*0100*/  LDG.E R19, desc[UR6][R6.64] ;  /* 0x0000000606137981 */ /* 0x0000a4000c1e1900 */
[--C-:B------:R-:W-:Y:S01]  /*0110*/  IMAD.WIDE.U32 R10, R11, 0x4, R2.reuse ;  /* 0x000000040b0a7825 */ /* 0x100fe200078e0002 */
[----:B------:R-:W-:Y:S01]  /*0120*/  IADD3 R15, PT, PT, R17, 0x500, RZ ;  /* 0x00000500110f7810 */ /* 0x000fe20007ffe0ff */
[----:B------:R-:W3:Y:S02]  /*0130*/  LDG.E R9, desc[UR6][R8.64] ;  /* 0x0000000608097981 */ /* 0x000ee4000c1e1900 */
[--C-:B------:R-:W-:Y:S01]  /*0140*/  IMAD.WIDE.U32 R12, R13, 0x4, R2.reuse ;  /* 0x000000040d0c7825 */ /* 0x100fe200078e0002 */
[----:B------:R-:W-:Y:S01]  /*0150*/  IADD3 R21, PT, PT, R17, 0x600, RZ ;  /* 0x0000060011157810 */ /* 0x000fe20007ffe0ff */
[----:B------:R-:W4:Y:S02]  /*0160*/  LDG.E R11, desc[UR6][R10.64] ;  /* 0x000000060a0b7981 */ /* 0x000f24000c1e1900 */
[--C-:B------:R-:W-:Y:S01]  /*0170*/  IMAD.WIDE.U32 R14, R15, 0x4, R2.reuse ;  /* 0x000000040f0e7825 */ /* 0x100fe200078e0002 */
[----:B------:R-:W-:Y:S01]  /*0180*/  IADD3 R17, PT, PT, R17, 0x700, RZ ;  /* 0x0000070011117810 */ /* 0x000fe20007ffe0ff */
[----:B------:R-:W5:Y:S02]  /*0190*/  LDG.E R13, desc[UR6][R12.64] ;  /* 0x000000060c0d7981 */ /* 0x000f64000c1e1900 */
[----:B0-----:R-:W-:-:S02]  /*01a0*/  IMAD.WIDE.U32 R6, R21, 0x4, R2 ;  /* 0x0000000415067825 */ /* 0x001fc400078e0002 */
[----:B------:R-:W5:Y:S02]  /*01b0*/  LDG.E R15, desc[UR6][R14.64] ;  /* 0x000000060e0f7981 */ /* 0x000f64000c1e1900 */
[----:B------:R-:W-:Y:S02]  /*01c0*/  IMAD.WIDE.U32 R2, R17, 0x4, R2 ;  /* 0x0000000411027825 */ /* 0x000fe400078e0002 */
[----:B------:R-:W5:Y:S04]  /*01d0*/  LDG.E R7, desc[UR6][R6.64] ;  /* 0x0000000606077981 */ /* 0x000f68000c1e1900 */
[----:B------:R0:W5:Y:S01]  /*01e0*/  LDG.E R3, desc[UR6][R2.64] ;  /* 0x0000000602037981 */ /* 0x000162000c1e1900 */
[----:B------:R-:W1:Y:S01]  /*01f0*/  S2UR UR5, SR_CgaCtaId ;  /* 0x00000000000579c3 */ /* 0x000e620000008800 */
[----:B------:R-:W-:Y:S01]  /*0200*/  UMOV UR4, 0x400 ;  /* 0x0000040000047882 */ /* 0x000fe20000000000 */
[----:B------:R-:W-:Y:S01]  /*0210*/  UISETP.GE.U32.AND UP0, UPT, UR8, 0x2, UPT ;  /* 0x000000020800788c */ /* 0x000fe2000bf06070 */
[----:B------:R-:W-:Y:S01]  /*0220*/  ISETP.NE.AND P0, PT, R0, RZ, PT ;  /* 0x000000ff0000720c */ /* 0x000fe20003f05270 */
[----:B-1----:R-:W-:-:S06]  /*0230*/  ULEA UR4, UR5, UR4, 0x18 ;  /* 0x0000000405047291 */ /* 0x002fcc000f8ec0ff */
[----:B0-----:R-:W-:Y:S01]  /*0240*/  LEA R2, R0, UR4, 0x2 ;  /* 0x0000000400027c11 */ /* 0x001fe2000f8e10ff */
[----:B--2---:R-:W-:-:S04]  /*0250*/  FADD R4, R4, R19 ;  /* 0x0000001304047221 */ /* 0x004fc80000000000 */
[----:B---3--:R-:W-:-:S04]  /*0260*/  FADD R4, R4, R9 ;  /* 0x0000000904047221 */ /* 0x008fc80000000000 */
[----:B----4-:R-:W-:-:S04]  /*0270*/  FADD R4, R4, R11 ;  /* 0x0000000b04047221 */ /* 0x010fc80000000000 */
[----:B-----5:R-:W-:-:S04]  /*0280*/  FADD R4, R4, R13 ;  /* 0x0000000d04047221 */ /* 0x020fc80000000000 */
[----:B------:R-:W-:-:S04]  /*0290*/  FADD R4, R4, R15 ;  /* 0x0000000f04047221 */ /* 0x000fc80000000000 */
[----:B------:R-:W-:-:S04]  /*02a0*/  FADD R4, R4, R7 ;  /* 0x0000000704047221 */ /* 0x000fc80000000000 */
[----:B------:R-:W-:-:S05]  /*02b0*/  FADD R3, R4, R3 ;  /* 0x0000000304037221 */ /* 0x000fca0000000000 */
[----:B------:R0:W-:Y:S01]  /*02c0*/  STS [R2], R3 ;  /* 0x0000000302007388 */ /* 0x0001e20000000800 */
[----:B------:R-:W-:Y:S05]  /*02d0*/  BRA.U !UP0, `(.L_x_3) ;  /* 0x0000000108307547 */ /* 0x000fea000b800000 */
[----:B0-----:R-:W-:-:S07]  /*02e0*/  MOV R3, UR8 ;  /* 0x0000000800037c02 */ /* 0x001fce0008000f00 */
.L_x_4:
[----:B------:R-:W-:Y:S01]  /*02f0*/  BAR.SYNC.DEFER_BLOCKING 0x0 ;  /* 0x0000000000007b1d */ /* 0x000fe20000010000 */
[----:B------:R-:W-:-:S04]  /*0300*/  SHF.R.U32.HI R7, RZ, 0x1, R3 ;  /* 0x00000001ff077819 */ /* 0x000fc80000011603 */
[----:B------:R-:W-:-:S13]  /*0310*/  ISETP.GE.U32.AND P1, PT, R0, R7, PT ;  /* 0x000000070000720c */ /* 0x000fda0003f26070 */
[----:B------:R-:W-:Y:S01]  /*0320*/  @!P1 LEA R4, R7, R2, 0x2 ;  /* 0x0000000207049211 */ /* 0x000fe200078e10ff */
[----:B------:R-:W-:Y:S05]  /*0330*/  @!P1 LDS R5, [R2] ;  /* 0x0000000002059984 */ /* 0x000fea0000000800 */
[----:B------:R-:W0:Y:S02]  /*0340*/  @!P1 LDS R4, [R4] ;  /* 0x0000000004049984 */ /* 0x000e240000000800 */
[----:B0-----:R-:W-:-:S05]  /*0350*/  @!P1 FADD R5, R4, R5 ;  /* 0x0000000504059221 */ /* 0x001fca0000000000 */
[----:B------:R1:W-:Y:S01]  /*0360*/  @!P1 STS [R2], R5 ;  /* 0x0000000502009388 */ /* 0x0003e20000000800 */
[----:B------:R-:W-:Y:S02]  /*0370*/  ISETP.GT.U32.AND P1, PT, R3, 0x3, PT ;  /* 0x000000030300780c */ /* 0x000fe40003f24070 */
[----:B------:R-:W-:-:S11]  /*0380*/  MOV R3, R7 ;  /* 0x0000000700037202 */ /* 0x000fd60000000f00 */
[----:B-1----:R-:W-:Y:S05]  /*0390*/  @P1 BRA `(.L_x_4) ;  /* 0xfffffffc00d41947 */ /* 0x002fea000383ffff */
.L_x_3:
[----:B------:R-:W-:Y:S05]  /*03a0*/  @P0 EXIT ;  /* 0x000000000000094d */ /* 0x000fea0003800000 */
[----:B------:R-:W1:Y:S01]  /*03b0*/  S2UR UR5, SR_CgaCtaId ;  /* 0x00000000000579c3 */ /* 0x000e620000008800 */
[----:B------:R-:W-:-:S07]  /*03c0*/  UMOV UR4, 0x400 ;  /* 0x0000040000047882 */ /* 0x000fce0000000000 */
[----:B0-----:R-:W0:Y:S01]  /*03d0*/  LDC.64 R2, c[0x0][0x388] ;  /* 0x0000e200ff027b82 */ /* 0x001e220000000a00 */
[----:B-1----:R-:W-:-:S09]  /*03e0*/  ULEA UR4, UR5, UR4, 0x18 ;  /* 0x0000000405047291 */ /* 0x002fd2000f8ec0ff */
[----:B------:R-:W0:Y:S04]  /*03f0*/  LDS R5, [UR4] ;  /* 0x00000004ff057984 */ /* 0x000e280008000800 */
[----:B0-----:R-:W-:Y:S01]  /*0400*/  REDG.E.ADD.F32.FTZ.RN.STRONG.GPU desc[UR6][R2.64], R5 ;  /* 0x00000005020079a6 */ /* 0x001fe2000c12f306 */
[----:B------:R-:W-:Y:S05]  /*0410*/  EXIT ;  /* 0x000000000000794d */ /* 0x000fea0003800000 */
.L_x_5:
        /* <DEDUP_REMOVED lines=14> */
.L_x_7:


//--------------------- .nv.shared._Z27CoarsenedMaxReductionKernelPfS_ --------------------------
	.section	.nv.shared._Z27CoarsenedMaxReductionKernelPfS_,"aw",@nobits
	.sectionflags	@""
	.align	4
.nv.shared._Z27CoarsenedMaxReductionKernelPfS_:
	.zero		2048


//--------------------- .nv.shared.reserved.0     --------------------------
	.section	.nv.shared.reserved.0,"aw",@nobits
	.weak		__nv_reservedSMEM_offset_0_alias
	.size		__nv_reservedSMEM_offset_0_alias, 0, 64
	.other		__nv_reservedSMEM_offset_0_alias,@"STO_CUDA_RESERVED_SHARED STV_DEFAULT"
__nv_reservedSMEM_offset_0_alias:
	.zero		0
	.zero		64


//--------------------- .nv.shared._Z27CoarsenedSumReductionKernelPfS_ --------------------------
	.section	.nv.shared._Z27CoarsenedSumReductionKernelPfS_,"aw",@nobits
	.sectionflags	@""
	.align	4
.nv.shared._Z27CoarsenedSumReductionKernelPfS_:
	.zero		2048


//--------------------- .nv.constant0._Z27CoarsenedMaxReductionKernelPfS_ --------------------------
	.section	.nv.constant0._Z27CoarsenedMaxReductionKernelPfS_,"a",@progbits
	.sectionflags	@""
	.align	4
.nv.constant0._Z27CoarsenedMaxReductionKernelPfS_:
	.zero		912


//--------------------- .nv.constant0._Z27CoarsenedSumReductionKernelPfS_ --------------------------
	.section	.nv.constant0._Z27CoarsenedSumReductionKernelPfS_,"a",@progbits
	.sectionflags	@""
	.align	4
.nv.constant0._Z27CoarsenedSumReductionKernelPfS_:
	.zero		912


//--------------------- SYMBOLS --------------------------

	.type		.nv.reservedSmem.offset0,@object
	.size		.nv.reservedSmem.offset0,0x4
	.type		.nv.reservedSmem.cap,@object
	.size		.nv.reservedSmem.cap,0x4
